def matmul_kernel(
    a_ptr,
    b_ptr,
    c_ptr,
    M,
    N,
    K,
    stride_am,
    stride_ak,
    stride_bk,
    stride_bn,
    stride_cm,
    stride_cn,
    BLOCK_M: tl.constexpr,
    BLOCK_N: tl.constexpr,
    BLOCK_K: tl.constexpr,
    GROUP_M: tl.constexpr,
):
    pid = tl.program_id(axis=0)
    num_pid_m = tl.cdiv(M, BLOCK_M)
    num_pid_n = tl.cdiv(N, BLOCK_N)
    num_pid_in_group = GROUP_M * num_pid_n
    group_id = pid // num_pid_in_group
    first_pid_m = group_id * GROUP_M
    group_size_m = min(num_pid_m - first_pid_m, GROUP_M)
    pid_m = first_pid_m + ((pid % num_pid_in_group) % group_size_m)
    pid_n = (pid % num_pid_in_group) // group_size_m

    offs_am = (pid_m * BLOCK_M + tl.arange(0, BLOCK_M)) % M
    offs_bn = (pid_n * BLOCK_N + tl.arange(0, BLOCK_N)) % N
    offs_k = tl.arange(0, BLOCK_K)
    a_ptrs = a_ptr + offs_am[:, None] * stride_am + offs_k[None, :] * stride_ak
    b_ptrs = b_ptr + offs_k[:, None] * stride_bk + offs_bn[None, :] * stride_bn

    acc = tl.zeros((BLOCK_M, BLOCK_N), dtype=tl.float32)
    for kk in range(0, tl.cdiv(K, BLOCK_K)):
        a = tl.load(a_ptrs, mask=offs_k[None, :] < K - kk * BLOCK_K, other=0.0)
        b = tl.load(b_ptrs, mask=offs_k[:, None] < K - kk * BLOCK_K, other=0.0)
        acc = tl.dot(a, b, acc)
        a_ptrs += BLOCK_K * stride_ak
        b_ptrs += BLOCK_K * stride_bk

    c = acc.to(c_ptr.dtype.element_ty)
    offs_cm = pid_m * BLOCK_M + tl.arange(0, BLOCK_M)
    offs_cn = pid_n * BLOCK_N + tl.arange(0, BLOCK_N)
    c_ptrs = c_ptr + offs_cm[:, None] * stride_cm + offs_cn[None, :] * stride_cn
    mask = (offs_cm[:, None] < M) & (offs_cn[None, :] < N)
    tl.store(c_ptrs, c, mask=mask)

# config = {"BLOCK_K": 16, "BLOCK_M": 32, "BLOCK_N": 16, "GROUP_M": 8, "arch": "sm_90", "dtype": "fp16", "num_ctas": 1, "num_stages": 3, "num_warps": 4}
# arch = sm_90


// ===== COMPILED SASS (sm_90a) =====

	.target	sm_90a

	.elftype	@"ET_EXEC"


//--------------------- .note.nv.tkinfo           --------------------------
	.section	.note.nv.tkinfo,"",@"SHT_NOTE"
	.sectionflags	@"SHF_NOTE_NV_TKINFO"
	.tkinfo
        /*0018*/ 	.word	0x00000002
        /*0030*/ 	.string	""
        /*0030*/ 	.string	"ptxas"
        /*0030*/ 	.string	"Cuda compilation tools, release 13.0, V13.0.88"
        /*0030*/ 	.string	"Build cuda_13.0.r13.0/compiler.36424714_0"
        /*0030*/ 	.string	"-v  -suppress-debug-info  -lineinfo  -arch sm_90a "



//--------------------- .note.nv.cuinfo           --------------------------
	.section	.note.nv.cuinfo,"",@"SHT_NOTE"
	.sectionflags	@"SHF_NOTE_NV_CUINFO"
        /*0018*/ 	.short	0x0002
        /*001a*/ 	.short	0x005a
        /*001c*/ 	.short	0x0082
	.zero		2


//--------------------- .nv.info                  --------------------------
	.section	.nv.info,"",@"SHT_CUDA_INFO"
	.align	4


	//----- nvinfo : EIATTR_REGCOUNT
	.align		4
        /*0000*/ 	.byte	0x04, 0x2f
        /*0002*/ 	.short	(.L_1 - .L_0)
	.align		4
.L_0:
        /*0004*/ 	.word	index@(matmul_kernel)
        /*0008*/ 	.word	0x00000028


	//----- nvinfo : EIATTR_FRAME_SIZE
	.align		4
.L_1:
        /*000c*/ 	.byte	0x04, 0x11
        /*000e*/ 	.short	(.L_3 - .L_2)
	.align		4
.L_2:
        /*0010*/ 	.word	index@(matmul_kernel)
        /*0014*/ 	.word	0x00000000


	//----- nvinfo : EIATTR_MIN_STACK_SIZE
	.align		4
.L_3:
        /*0018*/ 	.byte	0x04, 0x12
        /*001a*/ 	.short	(.L_5 - .L_4)
	.align		4
.L_4:
        /*001c*/ 	.word	index@(matmul_kernel)
        /*0020*/ 	.word	0x00000000
.L_5:


//--------------------- .nv.compat                --------------------------
	.section	.nv.compat,"",@"SHT_CUDA_COMPAT_INFO"
	.align	4
        /*0000*/ 	.byte	0x02, 0x09, 0x01, 0x00, 0x02, 0x02, 0x01, 0x00, 0x02, 0x05, 0x05, 0x00, 0x03, 0x07, 0x01, 0x01
        /*0010*/ 	.byte	0x02, 0x03, 0x00, 0x00, 0x02, 0x06, 0x01, 0x00, 0x04, 0x0b, 0x08, 0x00, 0x00, 0x00, 0x00, 0x00
        /*0020*/ 	.byte	0x00, 0x00, 0x00, 0x00


//--------------------- .nv.info.matmul_kernel    --------------------------
	.section	.nv.info.matmul_kernel,"",@"SHT_CUDA_INFO"
	.sectionflags	@""
	.align	4


	//----- nvinfo : EIATTR_CUDA_API_VERSION
	.align		4
        /*0000*/ 	.byte	0x04, 0x37
        /*0002*/ 	.short	(.L_7 - .L_6)
.L_6:
        /*0004*/ 	.word	0x00000082


	//----- nvinfo : EIATTR_KPARAM_INFO
	.align		4
.L_7:
        /*0008*/ 	.byte	0x04, 0x17
        /*000a*/ 	.short	(.L_9 - .L_8)
.L_8:
        /*000c*/ 	.word	0x00000000
        /*0010*/ 	.short	0x000d
        /*0012*/ 	.short	0x0048
        /*0014*/ 	.byte	0x00, 0xf4, 0x21, 0x00


	//----- nvinfo : EIATTR_KPARAM_INFO
	.align		4
.L_9:
        /*0018*/ 	.byte	0x04, 0x17
        /*001a*/ 	.short	(.L_11 - .L_10)
.L_10:
        /*001c*/ 	.word	0x00000000
        /*0020*/ 	.short	0x000c
        /*0022*/ 	.short	0x0040
        /*0024*/ 	.byte	0x00, 0xf4, 0x21, 0x00


	//----- nvinfo : EIATTR_KPARAM_INFO
	.align		4
.L_11:
        /*0028*/ 	.byte	0x04, 0x17
        /*002a*/ 	.short	(.L_13 - .L_12)
.L_12:
        /*002c*/ 	.word	0x00000000
        /*0030*/ 	.short	0x000b
        /*0032*/ 	.short	0x0038
        /*0034*/ 	.byte	0x00, 0xf0, 0x11, 0x00


	//----- nvinfo : EIATTR_KPARAM_INFO
	.align		4
.L_13:
        /*0038*/ 	.byte	0x04, 0x17
        /*003a*/ 	.short	(.L_15 - .L_14)
.L_14:
        /*003c*/ 	.word	0x00000000
        /*0040*/ 	.short	0x000a
        /*0042*/ 	.short	0x0034
        /*0044*/ 	.byte	0x00, 0xf0, 0x11, 0x00


	//----- nvinfo : EIATTR_KPARAM_INFO
	.align		4
.L_15:
        /*0048*/ 	.byte	0x04, 0x17
        /*004a*/ 	.short	(.L_17 - .L_16)
.L_16:
        /*004c*/ 	.word	0x00000000
        /*0050*/ 	.short	0x0009
        /*0052*/ 	.short	0x0030
        /*0054*/ 	.byte	0x00, 0xf0, 0x11, 0x00


	//----- nvinfo : EIATTR_KPARAM_INFO
	.align		4
.L_17:
        /*0058*/ 	.byte	0x04, 0x17
        /*005a*/ 	.short	(.L_19 - .L_18)
.L_18:
        /*005c*/ 	.word	0x00000000
        /*0060*/ 	.short	0x0008
        /*0062*/ 	.short	0x002c
        /*0064*/ 	.byte	0x00, 0xf0, 0x11, 0x00


	//----- nvinfo : EIATTR_KPARAM_INFO
	.align		4
.L_19:
        /*0068*/ 	.byte	0x04, 0x17
        /*006a*/ 	.short	(.L_21 - .L_20)
.L_20:
        /*006c*/ 	.word	0x00000000
        /*0070*/ 	.short	0x0007
        /*0072*/ 	.short	0x0028
        /*0074*/ 	.byte	0x00, 0xf0, 0x11, 0x00


	//----- nvinfo : EIATTR_KPARAM_INFO
	.align		4
.L_21:
        /*0078*/ 	.byte	0x04, 0x17
        /*007a*/ 	.short	(.L_23 - .L_22)
.L_22:
        /*007c*/ 	.word	0x00000000
        /*0080*/ 	.short	0x0006
        /*0082*/ 	.short	0x0024
        /*0084*/ 	.byte	0x00, 0xf0, 0x11, 0x00


	//----- nvinfo : EIATTR_KPARAM_INFO
	.align		4
.L_23:
        /*0088*/ 	.byte	0x04, 0x17
        /*008a*/ 	.short	(.L_25 - .L_24)
.L_24:
        /*008c*/ 	.word	0x00000000
        /*0090*/ 	.short	0x0005
        /*0092*/ 	.short	0x0020
        /*0094*/ 	.byte	0x00, 0xf0, 0x11, 0x00


	//----- nvinfo : EIATTR_KPARAM_INFO
	.align		4
.L_25:
        /*0098*/ 	.byte	0x04, 0x17
        /*009a*/ 	.short	(.L_27 - .L_26)
.L_26:
        /*009c*/ 	.word	0x00000000
        /*00a0*/ 	.short	0x0004
        /*00a2*/ 	.short	0x001c
        /*00a4*/ 	.byte	0x00, 0xf0, 0x11, 0x00


	//----- nvinfo : EIATTR_KPARAM_INFO
	.align		4
.L_27:
        /*00a8*/ 	.byte	0x04, 0x17
        /*00aa*/ 	.short	(.L_29 - .L_28)
.L_28:
        /*00ac*/ 	.word	0x00000000
        /*00b0*/ 	.short	0x0003
        /*00b2*/ 	.short	0x0018
        /*00b4*/ 	.byte	0x00, 0xf0, 0x11, 0x00


	//----- nvinfo : EIATTR_KPARAM_INFO
	.align		4
.L_29:
        /*00b8*/ 	.byte	0x04, 0x17
        /*00ba*/ 	.short	(.L_31 - .L_30)
.L_30:
        /*00bc*/ 	.word	0x00000000
        /*00c0*/ 	.short	0x0002
        /*00c2*/ 	.short	0x0010
        /*00c4*/ 	.byte	0x00, 0xf4, 0x21, 0x00


	//----- nvinfo : EIATTR_KPARAM_INFO
	.align		4
.L_31:
        /*00c8*/ 	.byte	0x04, 0x17
        /*00ca*/ 	.short	(.L_33 - .L_32)
.L_32:
        /*00cc*/ 	.word	0x00000000
        /*00d0*/ 	.short	0x0001
        /*00d2*/ 	.short	0x0008
        /*00d4*/ 	.byte	0x00, 0xf4, 0x21, 0x00


	//----- nvinfo : EIATTR_KPARAM_INFO
	.align		4
.L_33:
        /*00d8*/ 	.byte	0x04, 0x17
        /*00da*/ 	.short	(.L_35 - .L_34)
.L_34:
        /*00dc*/ 	.word	0x00000000
        /*00e0*/ 	.short	0x0000
        /*00e2*/ 	.short	0x0000
        /*00e4*/ 	.byte	0x00, 0xf4, 0x21, 0x00


	//----- nvinfo : EIATTR_SPARSE_MMA_MASK
	.align		4
.L_35:
        /*00e8*/ 	.byte	0x03, 0x50
        /*00ea*/ 	.short	0x0000


	//----- nvinfo : EIATTR_MAXREG_COUNT
	.align		4
        /*00ec*/ 	.byte	0x03, 0x1b
        /*00ee*/ 	.short	0x00ff


	//----- nvinfo : EIATTR_NUM_BARRIERS
	.align		4
        /*00f0*/ 	.byte	0x02, 0x4c
        /*00f2*/ 	.byte	0x01
	.zero		1


	//----- nvinfo : EIATTR_MERCURY_ISA_VERSION
	.align		4
        /*00f4*/ 	.byte	0x03, 0x5f
        /*00f6*/ 	.short	0x0101


	//----- nvinfo : EIATTR_EXIT_INSTR_OFFSETS
	.align		4
        /*00f8*/ 	.byte	0x04, 0x1c
        /*00fa*/ 	.short	(.L_37 - .L_36)


	//   ....[0]....
.L_36:
        /*00fc*/ 	.word	0x000013c0


	//   ....[1]....
        /*0100*/ 	.word	0x00001410


	//----- nvinfo : EIATTR_REQNTID
	.align		4
.L_37:
        /*0104*/ 	.byte	0x04, 0x10
        /*0106*/ 	.short	(.L_39 - .L_38)
.L_38:
        /*0108*/ 	.word	0x00000080
        /*010c*/ 	.word	0x00000001
        /*0110*/ 	.word	0x00000001


	//----- nvinfo : EIATTR_CBANK_PARAM_SIZE
	.align		4
.L_39:
        /*0114*/ 	.byte	0x03, 0x19
        /*0116*/ 	.short	0x0050


	//----- nvinfo : EIATTR_PARAM_CBANK
	.align		4
        /*0118*/ 	.byte	0x04, 0x0a
        /*011a*/ 	.short	(.L_41 - .L_40)
	.align		4
.L_40:
        /*011c*/ 	.word	index@(.nv.constant0.matmul_kernel)
        /*0120*/ 	.short	0x0210
        /*0122*/ 	.short	0x0050


	//----- nvinfo : EIATTR_SW_WAR
	.align		4
.L_41:
        /*0124*/ 	.byte	0x04, 0x36
        /*0126*/ 	.short	(.L_43 - .L_42)
.L_42:
        /*0128*/ 	.word	0x00000008
.L_43:


//--------------------- .nv.callgraph             --------------------------
	.section	.nv.callgraph,"",@"SHT_CUDA_CALLGRAPH"
	.align	4
	.sectionentsize	8
	.align		4
        /*0000*/ 	.word	0x00000000
	.align		4
        /*0004*/ 	.word	0xffffffff
	.align		4
        /*0008*/ 	.word	0x00000000
	.align		4
        /*000c*/ 	.word	0xfffffffe
	.align		4
        /*0010*/ 	.word	0x00000000
	.align		4
        /*0014*/ 	.word	0xfffffffd
	.align		4
        /*0018*/ 	.word	0x00000000
	.align		4
        /*001c*/ 	.word	0xfffffffc


//--------------------- .text.matmul_kernel       --------------------------
	.section	.text.matmul_kernel,"ax",@progbits
	.align	128
        .global         matmul_kernel
        .type           matmul_kernel,@function
        .size           matmul_kernel,(.L_x_3 - matmul_kernel)
        .other          matmul_kernel,@"STO_CUDA_ENTRY STV_DEFAULT"
matmul_kernel:
.text.matmul_kernel:
[----:B------:R-:W-:Y:S08]  /*0000*/  LDC R1, c[0x0][0x28] ;  /* 0x00000a00ff017b82 */ /* 0x000ff00000000800 */
[----:B------:R-:W0:Y:S01]  /*0010*/  LDC.64 R12, c[0x0][0x228] ;  /* 0x00008a00ff0c7b82 */ /* 0x000e220000000a00 */
[----:B------:R-:W1:Y:S01]  /*0020*/  S2R R7, SR_CTAID.X ;  /* 0x0000000000077919 */ /* 0x000e620000002500 */
[----:B------:R-:W-:Y:S01]  /*0030*/  UMOV UR4, 0x400 ;  /* 0x0000040000047882 */ /* 0x000fe20000000000 */
[----:B------:R-:W-:-:S05]  /*0040*/  ULDC.64 UR6, c[0x0][0x208] ;  /* 0x0000820000067ab9 */ /* 0x000fca0000000a00 */
[----:B------:R-:W2:Y:S08]  /*0050*/  LDC R26, c[0x0][0x230] ;  /* 0x00008c00ff1a7b82 */ /* 0x000eb00000000800 */
[----:B------:R-:W3:Y:S01]  /*0060*/  S2UR UR5, SR_CgaCtaId ;  /* 0x00000000000579c3 */ /* 0x000ee20000008800 */
[----:B0-----:R-:W-:-:S05]  /*0070*/  VIADD R0, R13, 0xf ;  /* 0x0000000f0d007836 */ /* 0x001fca0000000000 */
[----:B------:R-:W-:Y:S01]  /*0080*/  SHF.R.S32.HI R3, RZ, 0x1f, R0 ;  /* 0x0000001fff037819 */ /* 0x000fe20000011400 */
[----:B--2---:R-:W-:-:S03]  /*0090*/  VIADD R26, R26, 0xf ;  /* 0x0000000f1a1a7836 */ /* 0x004fc60000000000 */
[----:B------:R-:W-:Y:S02]  /*00a0*/  LEA.HI R3, R3, R0, RZ, 0x4 ;  /* 0x0000000003037211 */ /* 0x000fe400078f20ff */
[----:B-1----:R-:W-:Y:S02]  /*00b0*/  IABS R8, R7 ;  /* 0x0000000700087213 */ /* 0x002fe40000000000 */
[----:B------:R-:W-:Y:S01]  /*00c0*/  SHF.R.S32.HI R0, RZ, 0x4, R3 ;  /* 0x00000004ff007819 */ /* 0x000fe20000011403 */
[----:B---3--:R-:W-:-:S04]  /*00d0*/  ULEA UR4, UR5, UR4, 0x18 ;  /* 0x0000000405047291 */ /* 0x008fc8000f8ec03f */
[----:B------:R-:W-:-:S05]  /*00e0*/  IMAD.SHL.U32 R0, R0, 0x8, RZ ;  /* 0x0000000800007824 */ /* 0x000fca00078e00ff */
[-C--:B------:R-:W-:Y:S02]  /*00f0*/  IABS R5, R0.reuse ;  /* 0x0000000000057213 */ /* 0x080fe40000000000 */
[----:B------:R-:W-:Y:S02]  /*0100*/  IABS R10, R0 ;  /* 0x00000000000a7213 */ /* 0x000fe40000000000 */
[----:B------:R-:W0:Y:S08]  /*0110*/  I2F.RP R4, R5 ;  /* 0x0000000500047306 */ /* 0x000e300000209400 */
[----:B0-----:R-:W0:Y:S02]  /*0120*/  MUFU.RCP R4, R4 ;  /* 0x0000000400047308 */ /* 0x001e240000001000 */
[----:B0-----:R-:W-:-:S02]  /*0130*/  VIADD R2, R4, 0xffffffe ;  /* 0x0ffffffe04027836 */ /* 0x001fc40000000000 */
[----:B------:R-:W-:-:S04]  /*0140*/  IMAD.MOV R4, RZ, RZ, -R10 ;  /* 0x000000ffff047224 */ /* 0x000fc800078e0a0a */
[----:B------:R0:W1:Y:S02]  /*0150*/  F2I.FTZ.U32.TRUNC.NTZ R3, R2 ;  /* 0x0000000200037305 */ /* 0x000064000021f000 */
[----:B0-----:R-:W-:Y:S02]  /*0160*/  IMAD.MOV.U32 R2, RZ, RZ, RZ ;  /* 0x000000ffff027224 */ /* 0x001fe400078e00ff */
[----:B-1----:R-:W-:-:S04]  /*0170*/  IMAD.MOV R6, RZ, RZ, -R3 ;  /* 0x000000ffff067224 */ /* 0x002fc800078e0a03 */
[----:B------:R-:W-:Y:S02]  /*0180*/  IMAD R9, R6, R5, RZ ;  /* 0x0000000506097224 */ /* 0x000fe400078e02ff */
[----:B------:R-:W-:Y:S02]  /*0190*/  IMAD.MOV.U32 R6, RZ, RZ, R8 ;  /* 0x000000ffff067224 */ /* 0x000fe400078e0008 */
[----:B------:R-:W-:-:S06]  /*01a0*/  IMAD.HI.U32 R3, R3, R9, R2 ;  /* 0x0000000903037227 */ /* 0x000fcc00078e0002 */
[----:B------:R-:W-:-:S04]  /*01b0*/  IMAD.HI.U32 R3, R3, R6, RZ ;  /* 0x0000000603037227 */ /* 0x000fc800078e00ff */
[----:B------:R-:W-:-:S05]  /*01c0*/  IMAD R2, R3, R4, R6 ;  /* 0x0000000403027224 */ /* 0x000fca00078e0206 */
[----:B------:R-:W-:-:S13]  /*01d0*/  ISETP.GT.U32.AND P1, PT, R5, R2, PT ;  /* 0x000000020500720c */ /* 0x000fda0003f24070 */
[----:B------:R-:W-:Y:S02]  /*01e0*/  @!P1 IMAD.IADD R2, R2, 0x1, -R5 ;  /* 0x0000000102029824 */ /* 0x000fe400078e0a05 */
[----:B------:R-:W-:Y:S01]  /*01f0*/  @!P1 VIADD R3, R3, 0x1 ;  /* 0x0000000103039836 */ /* 0x000fe20000000000 */
[----:B------:R-:W-:Y:S02]  /*0200*/  ISETP.NE.AND P1, PT, R0, RZ, PT ;  /* 0x000000ff0000720c */ /* 0x000fe40003f25270 */
[----:B------:R-:W-:Y:S02]  /*0210*/  ISETP.GE.U32.AND P0, PT, R2, R5, PT ;  /* 0x000000050200720c */ /* 0x000fe40003f06070 */
[----:B------:R-:W-:-:S04]  /*0220*/  LOP3.LUT R2, R7, R0, RZ, 0x3c, !PT ;  /* 0x0000000007027212 */ /* 0x000fc800078e3cff */
[----:B------:R-:W-:Y:S01]  /*0230*/  ISETP.GE.AND P2, PT, R2, RZ, PT ;  /* 0x000000ff0200720c */ /* 0x000fe20003f46270 */
[----:B------:R-:W-:-:S06]  /*0240*/  VIADD R2, R12, 0x1f ;  /* 0x0000001f0c027836 */ /* 0x000fcc0000000000 */
[----:B------:R-:W-:-:S04]  /*0250*/  @P0 VIADD R3, R3, 0x1 ;  /* 0x0000000103030836 */ /* 0x000fc80000000000 */
[----:B------:R-:W-:Y:S01]  /*0260*/  IMAD.MOV.U32 R4, RZ, RZ, R3 ;  /* 0x000000ffff047224 */ /* 0x000fe200078e0003 */
[----:B------:R-:W-:-:S03]  /*0270*/  SHF.R.S32.HI R3, RZ, 0x1f, R2 ;  /* 0x0000001fff037819 */ /* 0x000fc60000011402 */
[----:B------:R-:W-:Y:S01]  /*0280*/  @!P2 IMAD.MOV R4, RZ, RZ, -R4 ;  /* 0x000000ffff04a224 */ /* 0x000fe200078e0a04 */
[----:B------:R-:W-:Y:S02]  /*0290*/  @!P1 LOP3.LUT R4, RZ, R0, RZ, 0x33, !PT ;  /* 0x00000000ff049212 */ /* 0x000fe400078e33ff */
[----:B------:R-:W-:-:S03]  /*02a0*/  LEA.HI R3, R3, R2, RZ, 0x5 ;  /* 0x0000000203037211 */ /* 0x000fc600078f28ff */
[----:B------:R-:W-:Y:S02]  /*02b0*/  IMAD.SHL.U32 R6, R4, 0x8, RZ ;  /* 0x0000000804067824 */ /* 0x000fe400078e00ff */
[----:B------:R-:W-:-:S03]  /*02c0*/  IMAD.MOV R4, RZ, RZ, -R4 ;  /* 0x000000ffff047224 */ /* 0x000fc600078e0a04 */
[----:B------:R-:W-:Y:S01]  /*02d0*/  LEA.HI.SX32 R3, R3, -R6, 0x1b ;  /* 0x8000000603037211 */ /* 0x000fe200078fdaff */
[----:B------:R-:W-:-:S03]  /*02e0*/  IMAD R4, R0, R4, R7 ;  /* 0x0000000400047224 */ /* 0x000fc600078e0207 */
[----:B------:R-:W-:-:S04]  /*02f0*/  VIMNMX R11, R3, 0x8, PT ;  /* 0x00000008030b7848 */ /* 0x000fc80003fe0100 */
[-C--:B------:R-:W-:Y:S02]  /*0300*/  IABS R9, R11.reuse ;  /* 0x0000000b00097213 */ /* 0x080fe40000000000 */
[----:B------:R-:W-:Y:S02]  /*0310*/  IABS R10, R11 ;  /* 0x0000000b000a7213 */ /* 0x000fe40000000000 */
[----:B------:R-:W0:Y:S08]  /*0320*/  I2F.RP R5, R9 ;  /* 0x0000000900057306 */ /* 0x000e300000209400 */
[----:B0-----:R-:W0:Y:S02]  /*0330*/  MUFU.RCP R5, R5 ;  /* 0x0000000500057308 */ /* 0x001e240000001000 */
[----:B0-----:R-:W-:-:S06]  /*0340*/  VIADD R2, R5, 0xffffffe ;  /* 0x0ffffffe05027836 */ /* 0x001fcc0000000000 */
[----:B------:R0:W1:Y:S02]  /*0350*/  F2I.FTZ.U32.TRUNC.NTZ R3, R2 ;  /* 0x0000000200037305 */ /* 0x000064000021f000 */
[----:B0-----:R-:W-:Y:S02]  /*0360*/  IMAD.MOV.U32 R2, RZ, RZ, RZ ;  /* 0x000000ffff027224 */ /* 0x001fe400078e00ff */
[----:B-1----:R-:W-:-:S04]  /*0370*/  IMAD.MOV R8, RZ, RZ, -R3 ;  /* 0x000000ffff087224 */ /* 0x002fc800078e0a03 */
[----:B------:R-:W-:Y:S01]  /*0380*/  IMAD.MOV.U32 R0, RZ, RZ, R8 ;  /* 0x000000ffff007224 */ /* 0x000fe200078e0008 */
[----:B------:R-:W-:-:S03]  /*0390*/  IABS R8, R4 ;  /* 0x0000000400087213 */ /* 0x000fc60000000000 */
[----:B------:R-:W-:Y:S02]  /*03a0*/  IMAD R7, R0, R9, RZ ;  /* 0x0000000900077224 */ /* 0x000fe400078e02ff */
[----:B------:R-:W-:Y:S02]  /*03b0*/  IMAD.MOV.U32 R0, RZ, RZ, R8 ;  /* 0x000000ffff007224 */ /* 0x000fe400078e0008 */
[----:B------:R-:W-:-:S04]  /*03c0*/  IMAD.HI.U32 R3, R3, R7, R2 ;  /* 0x0000000703037227 */ /* 0x000fc800078e0002 */
[----:B------:R-:W-:Y:S02]  /*03d0*/  IMAD.MOV R2, RZ, RZ, -R10 ;  /* 0x000000ffff027224 */ /* 0x000fe400078e0a0a */
        /* <DEDUP_REMOVED lines=8> */
[----:B------:R-:W-:Y:S02]  /*0460*/  ISETP.GE.AND P2, PT, R0, RZ, PT ;  /* 0x000000ff0000720c */ /* 0x000fe40003f46270 */
[----:B------:R-:W0:Y:S05]  /*0470*/  S2R R0, SR_TID.X ;  /* 0x0000000000007919 */ /* 0x000e2a0000002100 */
[----:B------:R-:W-:Y:S01]  /*0480*/  @P0 VIADD R3, R3, 0x1 ;  /* 0x0000000103030836 */ /* 0x000fe20000000000 */
[----:B------:R-:W-:-:S03]  /*0490*/  ISETP.GT.AND P0, PT, R26, 0xf, PT ;  /* 0x0000000f1a00780c */ /* 0x000fc60003f04270 */
[----:B------:R-:W-:-:S04]  /*04a0*/  IMAD.MOV.U32 R7, RZ, RZ, R3 ;  /* 0x000000ffff077224 */ /* 0x000fc800078e0003 */
[----:B------:R-:W-:Y:S01]  /*04b0*/  @!P2 IMAD.MOV R7, RZ, RZ, -R7 ;  /* 0x000000ffff07a224 */ /* 0x000fe200078e0a07 */
[----:B------:R-:W-:-:S05]  /*04c0*/  @!P1 LOP3.LUT R7, RZ, R11, RZ, 0x33, !PT ;  /* 0x0000000bff079212 */ /* 0x000fca00078e33ff */
[----:B------:R-:W-:Y:S02]  /*04d0*/  IMAD.MOV R2, RZ, RZ, -R7 ;  /* 0x000000ffff027224 */ /* 0x000fe400078e0a07 */
[----:B------:R-:W-:Y:S02]  /*04e0*/  @!P0 IMAD.MOV.U32 R8, RZ, RZ, RZ ;  /* 0x000000ffff088224 */ /* 0x000fe400078e00ff */
[----:B------:R-:W-:Y:S02]  /*04f0*/  IMAD R2, R11, R2, R4 ;  /* 0x000000020b027224 */ /* 0x000fe400078e0204 */
[----:B------:R-:W-:Y:S02]  /*0500*/  @!P0 IMAD.MOV.U32 R10, RZ, RZ, RZ ;  /* 0x000000ffff0a8224 */ /* 0x000fe400078e00ff */
[----:B------:R-:W-:Y:S02]  /*0510*/  IMAD.IADD R2, R6, 0x1, R2 ;  /* 0x0000000106027824 */ /* 0x000fe400078e0202 */
[----:B------:R-:W-:Y:S01]  /*0520*/  IMAD.SHL.U32 R7, R7, 0x10, RZ ;  /* 0x0000001007077824 */ /* 0x000fe200078e00ff */
[----:B0-----:R-:W-:-:S02]  /*0530*/  LOP3.LUT R3, R0, 0x1f, RZ, 0xc0, !PT ;  /* 0x0000001f00037812 */ /* 0x001fc400078ec0ff */
[----:B------:R-:W-:Y:S02]  /*0540*/  SHF.R.U32.HI R35, RZ, 0x5, R0 ;  /* 0x00000005ff237819 */ /* 0x000fe40000011600 */
[----:B------:R-:W-:Y:S01]  /*0550*/  @!P0 LOP3.LUT R4, R0, 0x40, RZ, 0xc0, !PT ;  /* 0x0000004000048812 */ /* 0x000fe200078ec0ff */
[----:B------:R-:W-:Y:S01]  /*0560*/  IMAD R2, R2, 0x20, R3 ;  /* 0x0000002002027824 */ /* 0x000fe200078e0203 */
[----:B------:R-:W-:Y:S01]  /*0570*/  SGXT.U32 R35, R35, 0x2 ;  /* 0x000000022323781a */ /* 0x000fe20000000000 */
[----:B------:R-:W-:Y:S01]  /*0580*/  @!P0 IMAD.SHL.U32 R3, R0, 0x20, RZ ;  /* 0x0000002000038824 */ /* 0x000fe200078e00ff */
[----:B------:R-:W-:-:S04]  /*0590*/  @!P0 SHF.R.U32.HI R6, RZ, 0x1, R4 ;  /* 0x00000001ff068819 */ /* 0x000fc80000011604 */
[----:B------:R-:W-:Y:S01]  /*05a0*/  @!P0 LOP3.LUT R5, R3, 0x60, RZ, 0xc0, !PT ;  /* 0x0000006003058812 */ /* 0x000fe200078ec0ff */
[----:B------:R-:W-:Y:S06]  /*05b0*/  @!P0 BRA `(.L_x_0) ;  /* 0x0000000800a48947 */ /* 0x000fec0003800000 */
[----:B------:R-:W-:Y:S01]  /*05c0*/  IABS R5, R12 ;  /* 0x0000000c00057213 */ /* 0x000fe20000000000 */
[----:B------:R-:W0:Y:S01]  /*05d0*/  LDC R31, c[0x0][0x23c] ;  /* 0x00008f00ff1f7b82 */ /* 0x000e220000000800 */
[----:B------:R-:W-:Y:S01]  /*05e0*/  IABS R8, R13 ;  /* 0x0000000d00087213 */ /* 0x000fe20000000000 */
[----:B------:R-:W-:Y:S01]  /*05f0*/  ULDC UR5, c[0x0][0x234] ;  /* 0x00008d0000057ab9 */ /* 0x000fe20000000800 */
[----:B------:R-:W1:Y:S01]  /*0600*/  I2F.RP R4, R5 ;  /* 0x0000000500047306 */ /* 0x000e620000209400 */
[----:B------:R-:W-:Y:S01]  /*0610*/  SHF.R.S32.HI R20, RZ, 0x2, R0 ;  /* 0x00000002ff147819 */ /* 0x000fe20000011400 */
[----:B------:R-:W-:Y:S01]  /*0620*/  ULDC.64 UR8, c[0x0][0x218] ;  /* 0x0000860000087ab9 */ /* 0x000fe20000000a00 */
[----:B------:R-:W-:Y:S01]  /*0630*/  ISETP.NE.AND P2, PT, R12, RZ, PT ;  /* 0x000000ff0c00720c */ /* 0x000fe20003f45270 */
[----:B------:R-:W-:Y:S01]  /*0640*/  ULDC.64 UR10, c[0x0][0x210] ;  /* 0x00008400000a7ab9 */ /* 0x000fe20000000a00 */
[----:B------:R-:W-:Y:S02]  /*0650*/  SGXT R20, R20, 0x1 ;  /* 0x000000011414781a */ /* 0x000fe40000000200 */
[----:B------:R-:W-:Y:S01]  /*0660*/  LOP3.LUT R37, R35, 0xc, RZ, 0xfc, !PT ;  /* 0x0000000c23257812 */ /* 0x000fe200078efcff */
[----:B------:R-:W2:Y:S01]  /*0670*/  I2F.RP R3, R8 ;  /* 0x0000000800037306 */ /* 0x000ea20000209400 */
[----:B------:R-:W-:-:S07]  /*0680*/  LOP3.LUT R23, R20, 0x90, RZ, 0xc0, !PT ;  /* 0x0000009014177812 */ /* 0x000fce00078ec0ff */
[----:B-1----:R-:W1:Y:S08]  /*0690*/  MUFU.RCP R4, R4 ;  /* 0x0000000400047308 */ /* 0x002e700000001000 */
[----:B--2---:R-:W2:Y:S01]  /*06a0*/  MUFU.RCP R3, R3 ;  /* 0x0000000300037308 */ /* 0x004ea20000001000 */
[----:B-1----:R-:W-:Y:S01]  /*06b0*/  VIADD R10, R4, 0xffffffe ;  /* 0x0ffffffe040a7836 */ /* 0x002fe20000000000 */
[----:B------:R-:W-:-:S06]  /*06c0*/  SHF.R.U32.HI R4, RZ, 0x4, R0 ;  /* 0x00000004ff047819 */ /* 0x000fcc0000011600 */
[----:B------:R1:W3:Y:S01]  /*06d0*/  F2I.FTZ.U32.TRUNC.NTZ R11, R10 ;  /* 0x0000000a000b7305 */ /* 0x0002e2000021f000 */
[----:B------:R-:W-:Y:S01]  /*06e0*/  SGXT.U32 R4, R4, 0x3 ;  /* 0x000000030404781a */ /* 0x000fe20000000000 */
[----:B--2---:R-:W-:-:S03]  /*06f0*/  VIADD R14, R3, 0xffffffe ;  /* 0x0ffffffe030e7836 */ /* 0x004fc60000000000 */
[----:B------:R-:W-:-:S03]  /*0700*/  LOP3.LUT R16, R7, R4, RZ, 0xfc, !PT ;  /* 0x0000000407107212 */ /* 0x000fc600078efcff */
[----:B------:R2:W4:Y:S01]  /*0710*/  F2I.FTZ.U32.TRUNC.NTZ R15, R14 ;  /* 0x0000000e000f7305 */ /* 0x000522000021f000 */
[----:B-1----:R-:W-:Y:S01]  /*0720*/  IMAD.MOV.U32 R10, RZ, RZ, RZ ;  /* 0x000000ffff0a7224 */ /* 0x002fe200078e00ff */
[----:B------:R-:W-:Y:S01]  /*0730*/  IABS R19, R16 ;  /* 0x0000001000137213 */ /* 0x000fe20000000000 */
[----:B---3--:R-:W-:Y:S02]  /*0740*/  IMAD.MOV R6, RZ, RZ, -R11 ;  /* 0x000000ffff067224 */ /* 0x008fe400078e0a0b */
[----:B--2---:R-:W-:Y:S02]  /*0750*/  IMAD.MOV.U32 R14, RZ, RZ, RZ ;  /* 0x000000ffff0e7224 */ /* 0x004fe400078e00ff */
[----:B------:R-:W-:Y:S01]  /*0760*/  IMAD R9, R6, R5, RZ ;  /* 0x0000000506097224 */ /* 0x000fe200078e02ff */
[----:B------:R-:W-:-:S03]  /*0770*/  IABS R6, R2 ;  /* 0x0000000200067213 */ /* 0x000fc60000000000 */
[----:B------:R-:W-:Y:S01]  /*0780*/  IMAD.HI.U32 R11, R11, R9, R10 ;  /* 0x000000090b0b7227 */ /* 0x000fe200078e000a */
[----:B------:R-:W-:-:S03]  /*0790*/  LOP3.LUT R9, R16, 0x8, RZ, 0xfc, !PT ;  /* 0x0000000810097812 */ /* 0x000fc600078efcff */
[----:B----4-:R-:W-:Y:S01]  /*07a0*/  IMAD.MOV R3, RZ, RZ, -R15 ;  /* 0x000000ffff037224 */ /* 0x010fe200078e0a0f */
[----:B------:R-:W-:Y:S01]  /*07b0*/  IABS R4, R9 ;  /* 0x0000000900047213 */ /* 0x000fe20000000000 */
[----:B------:R-:W-:-:S04]  /*07c0*/  IMAD.HI.U32 R11, R11, R6, RZ ;  /* 0x000000060b0b7227 */ /* 0x000fc800078e00ff */
[----:B------:R-:W-:Y:S02]  /*07d0*/  IMAD.MOV R11, RZ, RZ, -R11 ;  /* 0x000000ffff0b7224 */ /* 0x000fe400078e0a0b */
[----:B------:R-:W-:Y:S02]  /*07e0*/  IMAD R3, R3, R8, RZ ;  /* 0x0000000803037224 */ /* 0x000fe400078e02ff */
[----:B------:R-:W-:Y:S01]  /*07f0*/  IMAD R10, R5, R11, R6 ;  /* 0x0000000b050a7224 */ /* 0x000fe200078e0206 */
[----:B------:R-:W-:Y:S01]  /*0800*/  SHF.R.S32.HI R11, RZ, 0x1f, R26 ;  /* 0x0000001fff0b7819 */ /* 0x000fe2000001141a */
[----:B------:R-:W-:-:S03]  /*0810*/  IMAD.HI.U32 R14, R15, R3, R14 ;  /* 0x000000030f0e7227 */ /* 0x000fc600078e000e */
[----:B------:R-:W-:Y:S01]  /*0820*/  ISETP.GT.U32.AND P0, PT, R5, R10, PT ;  /* 0x0000000a0500720c */ /* 0x000fe20003f04070 */
[----:B------:R-:W-:Y:S01]  /*0830*/  IMAD.MOV.U32 R15, RZ, RZ, R4 ;  /* 0x000000ffff0f7224 */ /* 0x000fe200078e0004 */
[----:B------:R-:W-:Y:S01]  /*0840*/  LEA.HI R26, R11, R26, RZ, 0x4 ;  /* 0x0000001a0b1a7211 */ /* 0x000fe200078f20ff */
[----:B------:R-:W-:Y:S02]  /*0850*/  IMAD.SHL.U32 R6, R0, 0x40, RZ ;  /* 0x0000004000067824 */ /* 0x000fe400078e00ff */
[----:B------:R-:W-:Y:S01]  /*0860*/  IMAD.HI.U32 R4, R14, R15, RZ ;  /* 0x0000000f0e047227 */ /* 0x000fe200078e00ff */
[----:B------:R-:W-:Y:S02]  /*0870*/  SHF.R.S32.HI R26, RZ, 0x4, R26 ;  /* 0x00000004ff1a7819 */ /* 0x000fe4000001141a */
[----:B------:R-:W-:Y:S01]  /*0880*/  LOP3.LUT R6, R6, 0x1c0, RZ, 0xc0, !PT ;  /* 0x000001c006067812 */ /* 0x000fe200078ec0ff */
[----:B------:R-:W-:-:S04]  /*0890*/  IMAD.HI.U32 R14, R14, R19, RZ ;  /* 0x000000130e0e7227 */ /* 0x000fc800078e00ff */
[----:B------:R-:W-:Y:S01]  /*08a0*/  @!P0 IMAD.IADD R10, R10, 0x1, -R5 ;  /* 0x000000010a0a8824 */ /* 0x000fe200078e0a05 */
[----:B------:R-:W-:Y:S01]  /*08b0*/  ISETP.GE.AND P0, PT, R16, RZ, PT ;  /* 0x000000ff1000720c */ /* 0x000fe20003f06270 */
[----:B------:R-:W-:Y:S01]  /*08c0*/  IMAD.MOV R4, RZ, RZ, -R4 ;  /* 0x000000ffff047224 */ /* 0x000fe200078e0a04 */
[----:B------:R-:W-:Y:S01]  /*08d0*/  SHF.R.S32.HI R16, RZ, 0x6, R0 ;  /* 0x00000006ff107819 */ /* 0x000fe20000011400 */
[----:B------:R-:W-:Y:S01]  /*08e0*/  IMAD.MOV R14, RZ, RZ, -R14 ;  /* 0x000000ffff0e7224 */ /* 0x000fe200078e0a0e */
[----:B------:R-:W-:Y:S01]  /*08f0*/  ISETP.GT.U32.AND P1, PT, R5, R10, PT ;  /* 0x0000000a0500720c */ /* 0x000fe20003f24070 */
[----:B------:R-:W-:Y:S01]  /*0900*/  IMAD.SHL.U32 R3, R0, 0x20, RZ ;  /* 0x0000002000037824 */ /* 0x000fe200078e00ff */
[----:B------:R-:W-:Y:S01]  /*0910*/  SGXT R16, R16, 0x1 ;  /* 0x000000011010781a */ /* 0x000fe20000000200 */
[----:B------:R-:W-:Y:S01]  /*0920*/  IMAD R15, R8, R4, R15 ;  /* 0x00000004080f7224 */ /* 0x000fe200078e020f */
[----:B------:R-:W-:Y:S01]  /*0930*/  LOP3.LUT R4, R0, 0x40, RZ, 0xc0, !PT ;  /* 0x0000004000047812 */ /* 0x000fe200078ec0ff */
[----:B------:R-:W-:Y:S01]  /*0940*/  IMAD R11, R8, R14, R19 ;  /* 0x0000000e080b7224 */ /* 0x000fe200078e0213 */
[----:B------:R-:W-:Y:S01]  /*0950*/  LOP3.LUT R17, R3, 0x200, RZ, 0xc0, !PT ;  /* 0x0000020003117812 */ /* 0x000fe200078ec0ff */
[----:B------:R-:W-:Y:S01]  /*0960*/  IMAD.SHL.U32 R19, R0, 0x8, RZ ;  /* 0x0000000800137824 */ /* 0x000fe200078e00ff */
[----:B------:R-:W-:Y:S01]  /*0970*/  ISETP.GT.U32.AND P3, PT, R8, R15, PT ;  /* 0x0000000f0800720c */ /* 0x000fe20003f64070 */
[----:B------:R-:W-:Y:S01]  /*0980*/  IMAD.SHL.U32 R14, R0, 0x2, RZ ;  /* 0x00000002000e7824 */ /* 0x000fe200078e00ff */
[----:B------:R-:W-:-:S02]  /*0990*/  ISETP.GT.U32.AND P4, PT, R8, R11, PT ;  /* 0x0000000b0800720c */ /* 0x000fc40003f84070 */
[----:B------:R-:W-:Y:S01]  /*09a0*/  IADD3 R17, R17, UR4, R6 ;  /* 0x0000000411117c10 */ /* 0x000fe2000fffe006 */
[----:B------:R-:W-:Y:S01]  /*09b0*/  @!P1 IMAD.IADD R10, R10, 0x1, -R5 ;  /* 0x000000010a0a9824 */ /* 0x000fe200078e0a05 */
[----:B------:R-:W-:Y:S02]  /*09c0*/  SHF.R.U32.HI R5, RZ, 0x1, R0 ;  /* 0x00000001ff057819 */ /* 0x000fe40000011600 */
[----:B------:R-:W-:Y:S02]  /*09d0*/  SHF.R.U32.HI R6, RZ, 0x1, R4 ;  /* 0x00000001ff067819 */ /* 0x000fe40000011604 */
[----:B------:R-:W-:Y:S02]  /*09e0*/  LOP3.LUT R18, R5, R0, RZ, 0xfc, !PT ;  /* 0x0000000005127212 */ /* 0x000fe400078efcff */
[----:B------:R-:W-:Y:S01]  /*09f0*/  ISETP.GE.AND P1, PT, R2, RZ, PT ;  /* 0x000000ff0200720c */ /* 0x000fe20003f26270 */
[--C-:B------:R-:W-:Y:S01]  /*0a00*/  @!P3 IMAD.IADD R15, R15, 0x1, -R8.reuse ;  /* 0x000000010f0fb824 */ /* 0x100fe200078e0a08 */
[----:B------:R-:W-:Y:S01]  /*0a10*/  LOP3.LUT R21, R6, 0x30, R19, 0x78, !PT ;  /* 0x0000003006157812 */ /* 0x000fe200078e7813 */
[----:B------:R-:W-:Y:S01]  /*0a20*/  @!P4 IMAD.IADD R11, R11, 0x1, -R8 ;  /* 0x000000010b0bc824 */ /* 0x000fe200078e0a08 */
[----:B------:R-:W-:Y:S01]  /*0a30*/  LOP3.LUT R19, R16, 0x90, RZ, 0xc0, !PT ;  /* 0x0000009010137812 */ /* 0x000fe200078ec0ff */
[----:B------:R-:W-:Y:S01]  /*0a40*/  IMAD.SHL.U32 R16, R18, 0x10, RZ ;  /* 0x0000001012107824 */ /* 0x000fe200078e00ff */
[----:B------:R-:W-:-:S02]  /*0a50*/  LOP3.LUT R18, R21, 0x10, R14, 0x78, !PT ;  /* 0x0000001015127812 */ /* 0x000fc400078e780e */
[--C-:B------:R-:W-:Y:S02]  /*0a60*/  LOP3.LUT R23, R23, 0x10, R14.reuse, 0x78, !PT ;  /* 0x0000001017177812 */ /* 0x100fe400078e780e */
[----:B------:R-:W-:Y:S01]  /*0a70*/  LOP3.LUT R20, R16, 0x100, RZ, 0xc0, !PT ;  /* 0x0000010010147812 */ /* 0x000fe200078ec0ff */
[----:B------:R-:W-:Y:S01]  /*0a80*/  IMAD.IADD R17, R18, 0x1, R17 ;  /* 0x0000000112117824 */ /* 0x000fe200078e0211 */
[----:B------:R-:W-:Y:S01]  /*0a90*/  LOP3.LUT R16, R19, 0x7e, R14, 0x78, !PT ;  /* 0x0000007e13107812 */ /* 0x000fe200078e780e */
[----:B------:R-:W-:Y:S01]  /*0aa0*/  IMAD.MOV.U32 R14, RZ, RZ, R10 ;  /* 0x000000ffff0e7224 */ /* 0x000fe200078e000a */
[C---:B------:R-:W-:Y:S02]  /*0ab0*/  ISETP.GT.U32.AND P3, PT, R8.reuse, R15, PT ;  /* 0x0000000f0800720c */ /* 0x040fe40003f64070 */
[----:B------:R-:W-:Y:S01]  /*0ac0*/  ISETP.GT.U32.AND P5, PT, R8, R11, PT ;  /* 0x0000000b0800720c */ /* 0x000fe20003fa4070 */
[----:B------:R-:W-:Y:S01]  /*0ad0*/  @!P1 IMAD.MOV R14, RZ, RZ, -R14 ;  /* 0x000000ffff0e9224 */ /* 0x000fe200078e0a0e */
[----:B------:R-:W-:-:S02]  /*0ae0*/  @!P2 LOP3.LUT R14, RZ, R12, RZ, 0x33, !PT ;  /* 0x0000000cff0ea212 */ /* 0x000fc400078e33ff */
[----:B------:R-:W-:Y:S01]  /*0af0*/  ISETP.GE.AND P4, PT, R9, RZ, PT ;  /* 0x000000ff0900720c */ /* 0x000fe20003f86270 */
[----:B------:R-:W1:Y:S01]  /*0b00*/  LDC R12, c[0x0][0x238] ;  /* 0x00008e00ff0c7b82 */ /* 0x000e620000000800 */
[----:B------:R-:W-:Y:S01]  /*0b10*/  LOP3.LUT R5, R3, 0x60, RZ, 0xc0, !PT ;  /* 0x0000006003057812 */ /* 0x000fe200078ec0ff */
[----:B------:R-:W-:Y:S01]  /*0b20*/  IMAD R14, R14, UR5, RZ ;  /* 0x000000050e0e7c24 */ /* 0x000fe2000f8e02ff */
[----:B------:R-:W-:Y:S01]  /*0b30*/  ISETP.NE.AND P1, PT, R13, RZ, PT ;  /* 0x000000ff0d00720c */ /* 0x000fe20003f25270 */
[----:B------:R-:W-:Y:S01]  /*0b40*/  ULDC UR5, c[0x0][0x240] ;  /* 0x0000900000057ab9 */ /* 0x000fe20000000800 */
[----:B------:R-:W-:Y:S01]  /*0b50*/  IADD3 R20, R20, UR4, R5 ;  /* 0x0000000414147c10 */ /* 0x000fe2000fffe005 */
[--C-:B------:R-:W-:Y:S01]  /*0b60*/  @!P3 IMAD.IADD R15, R15, 0x1, -R8.reuse ;  /* 0x000000010f0fb824 */ /* 0x100fe200078e0a08 */
[----:B------:R-:W-:Y:S01]  /*0b70*/  LOP3.LUT R10, RZ, R13, RZ, 0x33, !PT ;  /* 0x0000000dff0a7212 */ /* 0x000fe200078e33ff */
[----:B------:R-:W-:Y:S01]  /*0b80*/  @!P5 IMAD.IADD R11, R11, 0x1, -R8 ;  /* 0x000000010b0bd824 */ /* 0x000fe200078e0a08 */
[----:B------:R-:W-:Y:S01]  /*0b90*/  LOP3.LUT R8, R0, 0xf, RZ, 0xc0, !PT ;  /* 0x0000000f00087812 */ /* 0x000fe200078ec0ff */
[----:B------:R-:W-:Y:S01]  /*0ba0*/  IMAD.IADD R18, R23, 0x1, R20 ;  /* 0x0000000117127824 */ /* 0x000fe200078e0214 */
[----:B------:R-:W-:Y:S01]  /*0bb0*/  LOP3.LUT R13, R35, 0x4, RZ, 0xfc, !PT ;  /* 0x00000004230d7812 */ /* 0x000fe200078efcff */
[----:B------:R-:W-:Y:S01]  /*0bc0*/  @!P4 IMAD.MOV R15, RZ, RZ, -R15 ;  /* 0x000000ffff0fc224 */ /* 0x000fe200078e0a0f */
[----:B------:R-:W-:Y:S01]  /*0bd0*/  LEA R20, P2, R14, UR10, 0x1 ;  /* 0x0000000a0e147c11 */ /* 0x000fe2000f8408ff */
[----:B0-----:R-:W-:Y:S01]  /*0be0*/  IMAD R8, R8, R31, RZ ;  /* 0x0000001f08087224 */ /* 0x001fe200078e02ff */
[----:B------:R-:W-:Y:S01]  /*0bf0*/  LOP3.LUT R19, R16, 0x20, RZ, 0x3c, !PT ;  /* 0x0000002010137812 */ /* 0x000fe200078e3cff */
[----:B------:R-:W-:Y:S01]  /*0c00*/  @!P0 IMAD.MOV R11, RZ, RZ, -R11 ;  /* 0x000000ffff0b8224 */ /* 0x000fe200078e0a0b */
[----:B------:R-:W-:Y:S01]  /*0c10*/  SEL R29, R10, R15, !P1 ;  /* 0x0000000f0a1d7207 */ /* 0x000fe20004800000 */
[----:B------:R-:W-:Y:S01]  /*0c20*/  IMAD.SHL.U32 R31, R31, 0x10, RZ ;  /* 0x000000101f1f7824 */ /* 0x000fe200078e00ff */
[----:B------:R-:W-:-:S02]  /*0c30*/  LEA R22, P0, R8, UR8, 0x1 ;  /* 0x0000000808167c11 */ /* 0x000fc4000f8008ff */
[----:B------:R-:W-:Y:S01]  /*0c40*/  LOP3.LUT R15, R35, 0x8, RZ, 0xfc, !PT ;  /* 0x00000008230f7812 */ /* 0x000fe200078efcff */
[----:B------:R-:W-:Y:S01]  /*0c50*/  IMAD R29, R29, UR5, RZ ;  /* 0x000000051d1d7c24 */ /* 0x000fe2000f8e02ff */
[----:B------:R-:W-:Y:S02]  /*0c60*/  SEL R27, R10, R11, !P1 ;  /* 0x0000000b0a1b7207 */ /* 0x000fe40004800000 */
[----:B------:R-:W-:Y:S02]  /*0c70*/  CS2R R10, SRZ ;  /* 0x00000000000a7805 */ /* 0x000fe4000001ff00 */
[----:B------:R-:W-:Y:S02]  /*0c80*/  LEA.HI.X.SX32 R25, R8, UR9, 0x1, P0 ;  /* 0x0000000908197c11 */ /* 0x000fe400080f0eff */
[----:B------:R-:W-:Y:S02]  /*0c90*/  CS2R R8, SRZ ;  /* 0x0000000000087805 */ /* 0x000fe4000001ff00 */
[----:B------:R-:W-:Y:S01]  /*0ca0*/  LEA.HI.X.SX32 R21, R14, UR11, 0x1, P2 ;  /* 0x0000000b0e157c11 */ /* 0x000fe200090f0eff */
[----:B-1----:R-:W-:-:S02]  /*0cb0*/  IMAD R35, R35, R12, RZ ;  /* 0x0000000c23237224 */ /* 0x002fc400078e02ff */
[-C--:B------:R-:W-:Y:S02]  /*0cc0*/  IMAD R37, R37, R12.reuse, RZ ;  /* 0x0000000c25257224 */ /* 0x080fe400078e02ff */
[-C--:B------:R-:W-:Y:S02]  /*0cd0*/  IMAD R28, R15, R12.reuse, RZ ;  /* 0x0000000c0f1c7224 */ /* 0x080fe400078e02ff */
[----:B------:R-:W-:Y:S02]  /*0ce0*/  IMAD R30, R13, R12, RZ ;  /* 0x0000000c0d1e7224 */ /* 0x000fe400078e02ff */
[----:B------:R-:W-:Y:S02]  /*0cf0*/  IMAD.SHL.U32 R33, R12, 0x10, RZ ;  /* 0x000000100c217824 */ /* 0x000fe400078e00ff */
[----:B------:R-:W-:Y:S01]  /*0d00*/  IMAD R27, R27, UR5, RZ ;  /* 0x000000051b1b7c24 */ /* 0x000fe2000f8e02ff */
[----:B------:R-:W-:-:S06]  /*0d10*/  ULDC UR5, c[0x0][0x230] ;  /* 0x00008c0000057ab9 */ /* 0x000fcc0000000800 */
.L_x_1:
[----:B------:R-:W-:Y:S02]  /*0d20*/  SHF.R.U32.HI R14, RZ, 0x5, R0 ;  /* 0x00000005ff0e7819 */ /* 0x000fe40000011600 */
[----:B------:R-:W-:Y:S02]  /*0d30*/  PRMT R23, RZ, 0x7610, R23 ;  /* 0x00007610ff177816 */ /* 0x000fe40000000017 */
[----:B------:R-:W-:-:S04]  /*0d40*/  SGXT.U32 R14, R14, 0x2 ;  /* 0x000000020e0e781a */ /* 0x000fc80000000000 */
[C---:B------:R-:W-:Y:S02]  /*0d50*/  ISETP.GE.AND P0, PT, R14.reuse, UR5, PT ;  /* 0x000000050e007c0c */ /* 0x040fe4000bf06270 */
[C---:B------:R-:W-:Y:S02]  /*0d60*/  LOP3.LUT R12, R14.reuse, 0x4, RZ, 0xfc, !PT ;  /* 0x000000040e0c7812 */ /* 0x040fe400078efcff */
[----:B------:R-:W-:Y:S02]  /*0d70*/  LOP3.LUT R15, R14, 0x8, RZ, 0xfc, !PT ;  /* 0x000000080e0f7812 */ /* 0x000fe400078efcff */
[----:B------:R-:W-:Y:S01]  /*0d80*/  ISETP.GE.AND P1, PT, R12, UR5, PT ;  /* 0x000000050c007c0c */ /* 0x000fe2000bf26270 */
[----:B------:R-:W-:-:S06]  /*0d90*/  IMAD.WIDE R12, R35, 0x2, R20 ;  /* 0x00000002230c7825 */ /* 0x000fcc00078e0214 */
[----:B------:R0:W2:Y:S01]  /*0da0*/  @!P0 LDG.E.U16 R23, desc[UR6][R12.64] ;  /* 0x000000060c178981 */ /* 0x0000a2000c1e1500 */
[----:B------:R-:W-:Y:S02]  /*0db0*/  ISETP.GE.AND P0, PT, R15, UR5, PT ;  /* 0x000000050f007c0c */ /* 0x000fe4000bf06270 */
[----:B------:R-:W-:Y:S02]  /*0dc0*/  PRMT R32, RZ, 0x7610, R32 ;  /* 0x00007610ff207816 */ /* 0x000fe40000000020 */
[----:B------:R-:W-:Y:S01]  /*0dd0*/  PRMT R34, RZ, 0x7610, R34 ;  /* 0x00007610ff227816 */ /* 0x000fe20000000022 */
[----:B0-----:R-:W-:Y:S01]  /*0de0*/  IMAD.WIDE R12, R30, 0x2, R20 ;  /* 0x000000021e0c7825 */ /* 0x001fe200078e0214 */
[----:B------:R-:W-:-:S04]  /*0df0*/  LOP3.LUT R14, R14, 0xc, RZ, 0xfc, !PT ;  /* 0x0000000c0e0e7812 */ /* 0x000fc800078efcff */
[----:B------:R0:W3:Y:S02]  /*0e00*/  @!P1 LDG.E.U16 R32, desc[UR6][R12.64] ;  /* 0x000000060c209981 */ /* 0x0000e4000c1e1500 */
[----:B0-----:R-:W-:-:S05]  /*0e10*/  IMAD.WIDE R12, R28, 0x2, R20 ;  /* 0x000000021c0c7825 */ /* 0x001fca00078e0214 */
[----:B------:R0:W4:Y:S01]  /*0e20*/  @!P0 LDG.E.U16 R34, desc[UR6][R12.64] ;  /* 0x000000060c228981 */ /* 0x000122000c1e1500 */
[----:B------:R-:W-:Y:S01]  /*0e30*/  ISETP.GE.AND P0, PT, R14, UR5, PT ;  /* 0x000000050e007c0c */ /* 0x000fe2000bf06270 */
[----:B------:R-:W-:Y:S01]  /*0e40*/  IMAD.WIDE R14, R37, 0x2, R20 ;  /* 0x00000002250e7825 */ /* 0x000fe200078e0214 */
[----:B------:R-:W-:-:S11]  /*0e50*/  PRMT R36, RZ, 0x7610, R36 ;  /* 0x00007610ff247816 */ /* 0x000fd60000000024 */
[----:B------:R1:W5:Y:S01]  /*0e60*/  @!P0 LDG.E.U16 R36, desc[UR6][R14.64] ;  /* 0x000000060e248981 */ /* 0x000362000c1e1500 */
[----:B------:R-:W-:Y:S01]  /*0e70*/  LOP3.LUT R24, R0, 0xf, RZ, 0xc0, !PT ;  /* 0x0000000f00187812 */ /* 0x000fe200078ec0ff */
[----:B------:R-:W-:Y:S03]  /*0e80*/  BAR.SYNC.DEFER_BLOCKING 0x0 ;  /* 0x0000000000007b1d */ /* 0x000fe60000010000 */
[----:B------:R-:W-:Y:S02]  /*0e90*/  ISETP.GE.AND P0, PT, R24, UR5, PT ;  /* 0x0000000518007c0c */ /* 0x000fe4000bf06270 */
[----:B------:R-:W-:Y:S01]  /*0ea0*/  PRMT R24, RZ, 0x7610, R24 ;  /* 0x00007610ff187816 */ /* 0x000fe20000000018 */
[----:B--2---:R2:W-:Y:S02]  /*0eb0*/  STS.U16 [R16+UR4], R23 ;  /* 0x0000001710007988 */ /* 0x0045e40008000404 */
[--C-:B--2---:R-:W-:Y:S01]  /*0ec0*/  IMAD.MOV.U32 R23, RZ, RZ, R25.reuse ;  /* 0x000000ffff177224 */ /* 0x104fe200078e0019 */
[----:B------:R-:W-:Y:S01]  /*0ed0*/  PRMT R25, RZ, 0x7610, R25 ;  /* 0x00007610ff197816 */ /* 0x000fe20000000019 */
[----:B0-----:R-:W-:-:S04]  /*0ee0*/  IMAD.WIDE R12, R27, 0x2, R22 ;  /* 0x000000021b0c7825 */ /* 0x001fc800078e0216 */
[----:B-1----:R-:W-:Y:S02]  /*0ef0*/  IMAD.WIDE R14, R29, 0x2, R22 ;  /* 0x000000021d0e7825 */ /* 0x002fe400078e0216 */
[----:B------:R-:W2:Y:S04]  /*0f00*/  @!P0 LDG.E.U16 R25, desc[UR6][R12.64] ;  /* 0x000000060c198981 */ /* 0x000ea8000c1e1500 */
[----:B------:R-:W2:Y:S04]  /*0f10*/  @!P0 LDG.E.U16 R24, desc[UR6][R14.64] ;  /* 0x000000060e188981 */ /* 0x000ea8000c1e1500 */
[----:B----4-:R-:W-:Y:S04]  /*0f20*/  STS.U16 [R16+UR4+0x200], R34 ;  /* 0x0002002210007988 */ /* 0x010fe80008000404 */
[----:B---3--:R-:W-:Y:S04]  /*0f30*/  STS.U16 [R19+UR4+0x100], R32 ;  /* 0x0001002013007988 */ /* 0x008fe80008000404 */
[----:B-----5:R-:W-:Y:S01]  /*0f40*/  STS.U16 [R19+UR4+0x300], R36 ;  /* 0x0003002413007988 */ /* 0x020fe20008000404 */
[----:B------:R-:W-:-:S05]  /*0f50*/  VIADD R26, R26, 0xffffffff ;  /* 0xffffffff1a1a7836 */ /* 0x000fca0000000000 */
[----:B------:R-:W-:Y:S01]  /*0f60*/  ISETP.NE.U32.AND P0, PT, R26, RZ, PT ;  /* 0x000000ff1a00720c */ /* 0x000fe20003f05070 */
[----:B------:R-:W-:Y:S01]  /*0f70*/  IMAD.WIDE R22, R31, 0x2, R22 ;  /* 0x000000021f167825 */ /* 0x000fe200078e0216 */
[----:B------:R-:W-:-:S03]  /*0f80*/  UIADD3 UR5, UR5, -0x10, URZ ;  /* 0xfffffff005057890 */ /* 0x000fc6000fffe03f */
[----:B------:R-:W-:Y:S01]  /*0f90*/  IMAD.WIDE R20, R33, 0x2, R20 ;  /* 0x0000000221147825 */ /* 0x000fe200078e0214 */
[----:B--2---:R-:W-:Y:S04]  /*0fa0*/  STS.U16 [R16+UR4+0x400], R25 ;  /* 0x0004001910007988 */ /* 0x004fe80008000404 */
[----:B------:R-:W-:Y:S01]  /*0fb0*/  STS.U16 [R16+UR4+0x500], R24 ;  /* 0x0005001810007988 */ /* 0x000fe20008000404 */
[----:B------:R-:W-:Y:S06]  /*0fc0*/  BAR.SYNC.DEFER_BLOCKING 0x0 ;  /* 0x0000000000007b1d */ /* 0x000fec0000010000 */
[----:B------:R-:W-:Y:S04]  /*0fd0*/  LDSM.16.M88.2 R24, [R18+0x400] ;  /* 0x000400001218783b */ /* 0x000fe80000000100 */
[----:B------:R-:W0:Y:S02]  /*0fe0*/  LDSM.16.MT88.4 R12, [R17] ;  /* 0x00000000110c783b */ /* 0x000e240000004200 */
[----:B0-----:R-:W-:Y:S07]  /*0ff0*/  HMMA.16816.F32 R8, R12, R24, R8 ;  /* 0x000000180c08723c */ /* 0x001fee0000001808 */
[----:B------:R-:W-:Y:S01]  /*1000*/  IMAD.MOV.U32 R25, RZ, RZ, R23 ;  /* 0x000000ffff197224 */ /* 0x000fe200078e0017 */
[----:B------:R-:W-:-:S01]  /*1010*/  NOP ;  /* 0x0000000000007918 */ /* 0x000fc20000000000 */
[----:B------:R-:W-:-:S15]  /*1020*/  @P0 BRA `(.L_x_1) ;  /* 0xfffffffc003c0947 */ /* 0x000fde000383ffff */
[----:B------:R-:W-:Y:S02]  /*1030*/  F2FP.F16.F32.PACK_AB R8, R9, R8 ;  /* 0x000000080908723e */ /* 0x000fe400000000ff */
[----:B------:R-:W-:-:S07]  /*1040*/  F2FP.F16.F32.PACK_AB R10, R11, R10 ;  /* 0x0000000a0b0a723e */ /* 0x000fce00000000ff */
.L_x_0:
[----:B------:R-:W0:Y:S01]  /*1050*/  S2R R9, SR_TID.X ;  /* 0x0000000000097919 */ /* 0x000e220000002100 */
[----:B------:R-:W1:Y:S01]  /*1060*/  S2UR UR5, SR_CgaCtaId ;  /* 0x00000000000579c3 */ /* 0x000e620000008800 */
[----:B------:R-:W-:Y:S01]  /*1070*/  LOP3.LUT R11, R3, 0x300, RZ, 0xc0, !PT ;  /* 0x00000300030b7812 */ /* 0x000fe200078ec0ff */
[----:B------:R-:W-:-:S06]  /*1080*/  UMOV UR4, 0x400 ;  /* 0x0000040000047882 */ /* 0x000fcc0000000000 */
[----:B------:R-:W-:Y:S01]  /*1090*/  BAR.SYNC.DEFER_BLOCKING 0x0 ;  /* 0x0000000000007b1d */ /* 0x000fe20000010000 */
[----:B------:R-:W-:Y:S02]  /*10a0*/  LOP3.LUT R3, R0, 0x20, RZ, 0xc0, !PT ;  /* 0x0000002000037812 */ /* 0x000fe400078ec0ff */
[----:B------:R-:W-:-:S03]  /*10b0*/  ISETP.NE.U32.AND P0, PT, R4, RZ, PT ;  /* 0x000000ff0400720c */ /* 0x000fc60003f05070 */
[----:B------:R-:W-:Y:S01]  /*10c0*/  IMAD.SHL.U32 R4, R3, 0x4, RZ ;  /* 0x0000000403047824 */ /* 0x000fe200078e00ff */
[----:B------:R-:W-:Y:S01]  /*10d0*/  SHF.R.U32.HI R3, RZ, 0x4, R3 ;  /* 0x00000004ff037819 */ /* 0x000fe20000011603 */
[----:B------:R-:W-:Y:S01]  /*10e0*/  ULDC.64 UR10, c[0x0][0x228] ;  /* 0x00008a00000a7ab9 */ /* 0x000fe20000000a00 */
[----:B------:R-:W-:Y:S01]  /*10f0*/  ULDC.64 UR8, c[0x0][0x220] ;  /* 0x0000880000087ab9 */ /* 0x000fe20000000a00 */
[----:B-1----:R-:W-:-:S03]  /*1100*/  ULEA UR4, UR5, UR4, 0x18 ;  /* 0x0000000405047291 */ /* 0x002fc6000f8ec03f */
[----:B------:R-:W-:Y:S01]  /*1110*/  ULDC UR5, c[0x0][0x244] ;  /* 0x0000910000057ab9 */ /* 0x000fe20000000800 */
[----:B0-----:R-:W-:Y:S02]  /*1120*/  LOP3.LUT R12, R9, 0x1f, RZ, 0xc0, !PT ;  /* 0x0000001f090c7812 */ /* 0x001fe400078ec0ff */
[----:B------:R-:W-:Y:S02]  /*1130*/  LOP3.LUT R9, R5, 0x1c, R0, 0xf8, !PT ;  /* 0x0000001c05097812 */ /* 0x000fe400078ef800 */
[----:B------:R-:W-:Y:S01]  /*1140*/  SEL R5, RZ, 0x240, !P0 ;  /* 0x00000240ff057807 */ /* 0x000fe20004000000 */
[----:B------:R-:W-:Y:S01]  /*1150*/  IMAD R11, R12, 0x4, R11 ;  /* 0x000000040c0b7824 */ /* 0x000fe200078e020b */
[----:B------:R-:W-:Y:S02]  /*1160*/  ISETP.GE.AND P0, PT, R2, UR10, PT ;  /* 0x0000000a02007c0c */ /* 0x000fe4000bf06270 */
[----:B------:R-:W-:Y:S01]  /*1170*/  LOP3.LUT R5, R4, R9, R5, 0xf6, !PT ;  /* 0x0000000904057212 */ /* 0x000fe200078ef605 */
[----:B------:R-:W-:Y:S01]  /*1180*/  IMAD R4, R2, UR5, RZ ;  /* 0x0000000502047c24 */ /* 0x000fe2000f8e02ff */
[----:B------:R-:W-:Y:S01]  /*1190*/  LOP3.LUT R11, R3, R11, R6, 0xf6, !PT ;  /* 0x0000000b030b7212 */ /* 0x000fe200078ef606 */
[----:B------:R-:W-:Y:S01]  /*11a0*/  ULDC UR5, c[0x0][0x248] ;  /* 0x0000920000057ab9 */ /* 0x000fe20000000800 */
[----:B------:R-:W-:Y:S01]  /*11b0*/  LOP3.LUT R3, R5, 0x20, RZ, 0x3c, !PT ;  /* 0x0000002005037812 */ /* 0x000fe200078e3cff */
[----:B------:R-:W-:Y:S01]  /*11c0*/  STS [R5+UR4], R8 ;  /* 0x0000000805007988 */ /* 0x000fe20008000804 */
[----:B------:R-:W-:-:S02]  /*11d0*/  LOP3.LUT R9, R11, 0x40, RZ, 0x3c, !PT ;  /* 0x000000400b097812 */ /* 0x000fc400078e3cff */
[----:B------:R-:W-:Y:S01]  /*11e0*/  SHF.R.U32.HI R6, RZ, 0x5, R0 ;  /* 0x00000005ff067819 */ /* 0x000fe20000011600 */
[----:B------:R0:W-:Y:S03]  /*11f0*/  STS [R3+UR4+0x100], R10 ;  /* 0x0001000a03007988 */ /* 0x0001e60008000804 */
[----:B------:R-:W-:Y:S01]  /*1200*/  SGXT.U32 R6, R6, 0x2 ;  /* 0x000000020606781a */ /* 0x000fe20000000000 */
[----:B------:R-:W-:Y:S03]  /*1210*/  BAR.SYNC.DEFER_BLOCKING 0x0 ;  /* 0x0000000000007b1d */ /* 0x000fe60000010000 */
[C-C-:B------:R-:W-:Y:S02]  /*1220*/  LOP3.LUT R0, R7.reuse, 0xc, R6.reuse, 0xfe, !PT ;  /* 0x0000000c07007812 */ /* 0x140fe400078efe06 */
[----:B------:R-:W-:-:S02]  /*1230*/  LOP3.LUT R2, R7, 0x4, R6, 0xfe, !PT ;  /* 0x0000000407027812 */ /* 0x000fc400078efe06 */
[C---:B0-----:R-:W-:Y:S02]  /*1240*/  LOP3.LUT R3, R7.reuse, 0x8, R6, 0xfe, !PT ;  /* 0x0000000807037812 */ /* 0x041fe400078efe06 */
[----:B------:R-:W-:Y:S01]  /*1250*/  LOP3.LUT R7, R7, R6, RZ, 0xfc, !PT ;  /* 0x0000000607077212 */ /* 0x000fe200078efcff */
[----:B------:R-:W-:Y:S01]  /*1260*/  IMAD R5, R2, UR5, RZ ;  /* 0x0000000502057c24 */ /* 0x000fe2000f8e02ff */
[----:B------:R-:W-:Y:S01]  /*1270*/  LEA R10, P3, R4, UR8, 0x1 ;  /* 0x00000008040a7c11 */ /* 0x000fe2000f8608ff */
[----:B------:R-:W-:Y:S01]  /*1280*/  IMAD R8, R3, UR5, RZ ;  /* 0x0000000503087c24 */ /* 0x000fe2000f8e02ff */
[C---:B------:R-:W-:Y:S01]  /*1290*/  ISETP.LT.AND P2, PT, R7.reuse, UR11, !P0 ;  /* 0x0000000b07007c0c */ /* 0x040fe2000c741270 */
[----:B------:R-:W-:Y:S01]  /*12a0*/  IMAD R7, R7, UR5, RZ ;  /* 0x0000000507077c24 */ /* 0x000fe2000f8e02ff */
[----:B------:R-:W-:Y:S02]  /*12b0*/  ISETP.LT.AND P1, PT, R2, UR11, !P0 ;  /* 0x0000000b02007c0c */ /* 0x000fe4000c721270 */
[----:B------:R-:W-:-:S02]  /*12c0*/  LEA R6, P4, R8, R10, 0x1 ;  /* 0x0000000a08067211 */ /* 0x000fc400078808ff */
[----:B------:R-:W-:Y:S01]  /*12d0*/  LEA R2, P5, R7, R10, 0x1 ;  /* 0x0000000a07027211 */ /* 0x000fe200078a08ff */
[----:B------:R-:W0:Y:S04]  /*12e0*/  LDS.U16 R13, [R11+UR4] ;  /* 0x000000040b0d7984 */ /* 0x000e280008000400 */
[----:B------:R-:W1:Y:S04]  /*12f0*/  LDS.U16 R17, [R9+UR4] ;  /* 0x0000000409117984 */ /* 0x000e680008000400 */
[----:B------:R2:W3:Y:S02]  /*1300*/  LDS.U16 R15, [R11+UR4+0x80] ;  /* 0x000080040b0f7984 */ /* 0x0004e40008000400 */
[----:B--2---:R-:W-:-:S02]  /*1310*/  LEA.HI.X.SX32 R11, R4, UR9, 0x1, P3 ;  /* 0x00000009040b7c11 */ /* 0x004fc400098f0eff */
[----:B------:R-:W-:Y:S02]  /*1320*/  ISETP.LT.AND P3, PT, R3, UR11, !P0 ;  /* 0x0000000b03007c0c */ /* 0x000fe4000c761270 */
[C---:B------:R-:W-:Y:S01]  /*1330*/  ISETP.LT.AND P0, PT, R0.reuse, UR11, !P0 ;  /* 0x0000000b00007c0c */ /* 0x040fe2000c701270 */
[----:B------:R-:W-:Y:S01]  /*1340*/  IMAD R0, R0, UR5, RZ ;  /* 0x0000000500007c24 */ /* 0x000fe2000f8e02ff */
[----:B------:R-:W-:Y:S02]  /*1350*/  LEA R4, P6, R5, R10, 0x1 ;  /* 0x0000000a05047211 */ /* 0x000fe400078c08ff */
[-C--:B------:R-:W-:Y:S02]  /*1360*/  LEA.HI.X.SX32 R3, R7, R11.reuse, 0x1, P5 ;  /* 0x0000000b07037211 */ /* 0x080fe400028f0eff */
[-C--:B------:R-:W-:Y:S02]  /*1370*/  LEA.HI.X.SX32 R5, R5, R11.reuse, 0x1, P6 ;  /* 0x0000000b05057211 */ /* 0x080fe400030f0eff */
[----:B------:R-:W-:Y:S01]  /*1380*/  LEA.HI.X.SX32 R7, R8, R11, 0x1, P4 ;  /* 0x0000000b08077211 */ /* 0x000fe200020f0eff */
[----:B0-----:R0:W-:Y:S04]  /*1390*/  @P2 STG.E.U16 desc[UR6][R2.64], R13 ;  /* 0x0000000d02002986 */ /* 0x0011e8000c101506 */
[----:B-1----:R0:W-:Y:S04]  /*13a0*/  @P1 STG.E.U16 desc[UR6][R4.64], R17 ;  /* 0x0000001104001986 */ /* 0x0021e8000c101506 */
[----:B---3--:R0:W-:Y:S01]  /*13b0*/  @P3 STG.E.U16 desc[UR6][R6.64], R15 ;  /* 0x0000000f06003986 */ /* 0x0081e2000c101506 */
[----:B------:R-:W-:Y:S05]  /*13c0*/  @!P0 EXIT ;  /* 0x000000000000894d */ /* 0x000fea0003800000 */
[----:B------:R-:W1:Y:S01]  /*13d0*/  LDS.U16 R9, [R9+UR4+0x80] ;  /* 0x0000800409097984 */ /* 0x000e620008000400 */
[----:B0-----:R-:W-:-:S04]  /*13e0*/  LEA R2, P0, R0, R10, 0x1 ;  /* 0x0000000a00027211 */ /* 0x001fc800078008ff */
[----:B------:R-:W-:-:S05]  /*13f0*/  LEA.HI.X.SX32 R3, R0, R11, 0x1, P0 ;  /* 0x0000000b00037211 */ /* 0x000fca00000f0eff */
[----:B-1----:R-:W-:Y:S01]  /*1400*/  STG.E.U16 desc[UR6][R2.64], R9 ;  /* 0x0000000902007986 */ /* 0x002fe2000c101506 */
[----:B------:R-:W-:Y:S05]  /*1410*/  EXIT ;  /* 0x000000000000794d */ /* 0x000fea0003800000 */
.L_x_2:
[----:B------:R-:W-:-:S00]  /*1420*/  BRA `(.L_x_2) ;  /* 0xfffffffc00fc7947 */ /* 0x000fc0000383ffff */
[----:B------:R-:W-:-:S00]  /*1430*/  NOP ;  /* 0x0000000000007918 */ /* 0x000fc00000000000 */
        /* <DEDUP_REMOVED lines=12> */
.L_x_3:


//--------------------- .nv.shared.matmul_kernel  --------------------------
	.section	.nv.shared.matmul_kernel,"aw",@nobits
	.sectionflags	@""
	.align	16
	.zero		1024


//--------------------- .nv.shared.reserved.0     --------------------------
	.section	.nv.shared.reserved.0,"aw",@nobits
	.weak		__nv_reservedSMEM_offset_0_alias
	.size		__nv_reservedSMEM_offset_0_alias, 0, 0
	.other		__nv_reservedSMEM_offset_0_alias,@"STO_CUDA_RESERVED_SHARED STV_DEFAULT"
__nv_reservedSMEM_offset_0_alias:
	.zero		0


//--------------------- .nv.constant0.matmul_kernel --------------------------
	.section	.nv.constant0.matmul_kernel,"a",@progbits
	.sectionflags	@""
	.align	4
.nv.constant0.matmul_kernel:
	.zero		608


//--------------------- SYMBOLS --------------------------

	.type		.nv.reservedSmem.offset0,@object
	.size		.nv.reservedSmem.offset0,0x4
